//
// Generated by NVIDIA NVVM Compiler
//
// Compiler Build ID: CL-36424714
// Cuda compilation tools, release 13.0, V13.0.88
// Based on NVVM 20.0.0
//

.version 9.0
.target sm_100
.address_size 64

	// .globl	_Z6matmulPiS_S_
// _ZZ6matmulPiS_S_E3A_s has been demoted
// _ZZ6matmulPiS_S_E3B_s has been demoted

.visible .entry _Z6matmulPiS_S_(
	.param .u64 .ptr .align 1 _Z6matmulPiS_S__param_0,
	.param .u64 .ptr .align 1 _Z6matmulPiS_S__param_1,
	.param .u64 .ptr .align 1 _Z6matmulPiS_S__param_2
)
{
	.reg .pred 	%p<10>;
	.reg .b32 	%r<60>;
	.reg .b64 	%rd<13>;
	// demoted variable
	.shared .align 4 .b8 _ZZ6matmulPiS_S_E3A_s[16];
	// demoted variable
	.shared .align 4 .b8 _ZZ6matmulPiS_S_E3B_s[16];
	ld.param.u64 	%rd5, [_Z6matmulPiS_S__param_0];
	ld.param.u64 	%rd3, [_Z6matmulPiS_S__param_1];
	ld.param.u64 	%rd4, [_Z6matmulPiS_S__param_2];
	cvta.to.global.u64 	%rd6, %rd5;
	mov.u32 	%r21, %ctaid.x;
	mov.u32 	%r22, %ctaid.y;
	mov.u32 	%r1, %tid.x;
	mov.u32 	%r2, %tid.y;
	shl.b32 	%r23, %r22, 1;
	add.s32 	%r3, %r23, %r2;
	shl.b32 	%r24, %r21, 1;
	add.s32 	%r4, %r24, %r1;
	shl.b32 	%r5, %r3, 2;
	add.s32 	%r25, %r5, %r1;
	or.b32  	%r26, %r3, %r1;
	and.b32  	%r27, %r26, 262140;
	setp.ne.s32 	%p1, %r27, 0;
	mul.wide.u32 	%rd7, %r25, 4;
	add.s64 	%rd1, %rd6, %rd7;
	mov.b32 	%r56, 0;
	@%p1 bra 	$L__BB0_2;
	ld.global.u32 	%r56, [%rd1];
$L__BB0_2:
	shl.b32 	%r29, %r2, 3;
	mov.u32 	%r30, _ZZ6matmulPiS_S_E3A_s;
	add.s32 	%r8, %r30, %r29;
	shl.b32 	%r31, %r1, 2;
	add.s32 	%r9, %r8, %r31;
	st.shared.u32 	[%r9], %r56;
	or.b32  	%r32, %r4, %r2;
	and.b32  	%r33, %r32, 2147483644;
	setp.ne.s32 	%p2, %r33, 0;
	shl.b32 	%r34, %r2, 2;
	add.s32 	%r35, %r4, %r34;
	cvta.to.global.u64 	%rd8, %rd3;
	mul.wide.u32 	%rd9, %r35, 4;
	add.s64 	%rd2, %rd8, %rd9;
	mov.b32 	%r57, 0;
	@%p2 bra 	$L__BB0_4;
	ld.global.u32 	%r57, [%rd2];
$L__BB0_4:
	mov.u32 	%r38, _ZZ6matmulPiS_S_E3B_s;
	add.s32 	%r13, %r38, %r31;
	add.s32 	%r12, %r13, %r29;
	setp.gt.u32 	%p3, %r3, 3;
	st.shared.u32 	[%r12], %r57;
	bar.sync 	0;
	ld.shared.u32 	%r41, [%r8];
	ld.shared.u32 	%r42, [%r13];
	mul.lo.s32 	%r43, %r42, %r41;
	ld.shared.u32 	%r44, [%r8+4];
	ld.shared.u32 	%r45, [%r13+8];
	mad.lo.s32 	%r14, %r45, %r44, %r43;
	bar.sync 	0;
	setp.gt.u32 	%p4, %r1, 1;
	mov.b32 	%r58, 0;
	or.pred  	%p5, %p3, %p4;
	@%p5 bra 	$L__BB0_6;
	ld.global.u32 	%r58, [%rd1+8];
$L__BB0_6:
	setp.gt.u32 	%p6, %r4, 3;
	st.shared.u32 	[%r9], %r58;
	setp.gt.u32 	%p7, %r2, 1;
	mov.b32 	%r59, 0;
	or.pred  	%p8, %p6, %p7;
	@%p8 bra 	$L__BB0_8;
	ld.global.u32 	%r59, [%rd2+32];
$L__BB0_8:
	st.shared.u32 	[%r12], %r59;
	bar.sync 	0;
	ld.shared.u32 	%r49, [%r8];
	ld.shared.u32 	%r50, [%r13];
	mad.lo.s32 	%r51, %r50, %r49, %r14;
	ld.shared.u32 	%r52, [%r8+4];
	ld.shared.u32 	%r53, [%r13+8];
	mad.lo.s32 	%r19, %r53, %r52, %r51;
	bar.sync 	0;
	max.u32 	%r54, %r3, %r4;
	setp.gt.u32 	%p9, %r54, 3;
	@%p9 bra 	$L__BB0_10;
	add.s32 	%r55, %r5, %r4;
	cvta.to.global.u64 	%rd10, %rd4;
	mul.wide.u32 	%rd11, %r55, 4;
	add.s64 	%rd12, %rd10, %rd11;
	st.global.u32 	[%rd12], %r19;
$L__BB0_10:
	ret;

}


// ===== COMPILED SASS (sm_100) =====

	.target	sm_100

	.elftype	@"ET_EXEC"


//--------------------- .note.nv.tkinfo           --------------------------
	.section	.note.nv.tkinfo,"",@"SHT_NOTE"
	.sectionflags	@"SHF_NOTE_NV_TKINFO"
	.tkinfo
        /*0018*/ 	.word	0x00000002
        /*0030*/ 	.string	""
        /*0030*/ 	.string	"ptxas"
        /*0030*/ 	.string	"Cuda compilation tools, release 13.0, V13.0.88"
        /*0030*/ 	.string	"Build cuda_13.0.r13.0/compiler.36424714_0"
        /*0030*/ 	.string	"-arch sm_100 -m 64 "



//--------------------- .note.nv.cuinfo           --------------------------
	.section	.note.nv.cuinfo,"",@"SHT_NOTE"
	.sectionflags	@"SHF_NOTE_NV_CUINFO"
        /*0018*/ 	.short	0x0002
        /*001a*/ 	.short	0x0064
        /*001c*/ 	.short	0x0082
	.zero		2


//--------------------- .nv.info                  --------------------------
	.section	.nv.info,"",@"SHT_CUDA_INFO"
	.align	4


	//----- nvinfo : EIATTR_REGCOUNT
	.align		4
        /*0000*/ 	.byte	0x04, 0x2f
        /*0002*/ 	.short	(.L_1 - .L_0)
	.align		4
.L_0:
        /*0004*/ 	.word	index@(_Z6matmulPiS_S_)
        /*0008*/ 	.word	0x00000018


	//----- nvinfo : EIATTR_FRAME_SIZE
	.align		4
.L_1:
        /*000c*/ 	.byte	0x04, 0x11
        /*000e*/ 	.short	(.L_3 - .L_2)
	.align		4
.L_2:
        /*0010*/ 	.word	index@(_Z6matmulPiS_S_)
        /*0014*/ 	.word	0x00000000


	//----- nvinfo : EIATTR_MIN_STACK_SIZE
	.align		4
.L_3:
        /*0018*/ 	.byte	0x04, 0x12
        /*001a*/ 	.short	(.L_5 - .L_4)
	.align		4
.L_4:
        /*001c*/ 	.word	index@(_Z6matmulPiS_S_)
        /*0020*/ 	.word	0x00000000
.L_5:


//--------------------- .nv.compat                --------------------------
	.section	.nv.compat,"",@"SHT_CUDA_COMPAT_INFO"
	.align	4
        /*0000*/ 	.byte	0x02, 0x09, 0x00, 0x00, 0x02, 0x02, 0x01, 0x00, 0x02, 0x05, 0x05, 0x00, 0x03, 0x07, 0x01, 0x01
        /*0010*/ 	.byte	0x02, 0x03, 0x00, 0x00, 0x02, 0x06, 0x01, 0x00, 0x04, 0x0b, 0x08, 0x00, 0x09, 0x00, 0x00, 0x00
        /*0020*/ 	.byte	0x00, 0x00, 0x00, 0x00


//--------------------- .nv.info._Z6matmulPiS_S_  --------------------------
	.section	.nv.info._Z6matmulPiS_S_,"",@"SHT_CUDA_INFO"
	.sectionflags	@""
	.align	4


	//----- nvinfo : EIATTR_CUDA_API_VERSION
	.align		4
        /*0000*/ 	.byte	0x04, 0x37
        /*0002*/ 	.short	(.L_7 - .L_6)
.L_6:
        /*0004*/ 	.word	0x00000082


	//----- nvinfo : EIATTR_KPARAM_INFO
	.align		4
.L_7:
        /*0008*/ 	.byte	0x04, 0x17
        /*000a*/ 	.short	(.L_9 - .L_8)
.L_8:
        /*000c*/ 	.word	0x00000000
        /*0010*/ 	.short	0x0002
        /*0012*/ 	.short	0x0010
        /*0014*/ 	.byte	0x00, 0xf5, 0x21, 0x00


	//----- nvinfo : EIATTR_KPARAM_INFO
	.align		4
.L_9:
        /*0018*/ 	.byte	0x04, 0x17
        /*001a*/ 	.short	(.L_11 - .L_10)
.L_10:
        /*001c*/ 	.word	0x00000000
        /*0020*/ 	.short	0x0001
        /*0022*/ 	.short	0x0008
        /*0024*/ 	.byte	0x00, 0xf5, 0x21, 0x00


	//----- nvinfo : EIATTR_KPARAM_INFO
	.align		4
.L_11:
        /*0028*/ 	.byte	0x04, 0x17
        /*002a*/ 	.short	(.L_13 - .L_12)
.L_12:
        /*002c*/ 	.word	0x00000000
        /*0030*/ 	.short	0x0000
        /*0032*/ 	.short	0x0000
        /*0034*/ 	.byte	0x00, 0xf5, 0x21, 0x00


	//----- nvinfo : EIATTR_SPARSE_MMA_MASK
	.align		4
.L_13:
        /*0038*/ 	.byte	0x03, 0x50
        /*003a*/ 	.short	0x0000


	//----- nvinfo : EIATTR_MAXREG_COUNT
	.align		4
        /*003c*/ 	.byte	0x03, 0x1b
        /*003e*/ 	.short	0x00ff


	//----- nvinfo : EIATTR_NUM_BARRIERS
	.align		4
        /*0040*/ 	.byte	0x02, 0x4c
        /*0042*/ 	.byte	0x01
	.zero		1


	//----- nvinfo : EIATTR_MERCURY_ISA_VERSION
	.align		4
        /*0044*/ 	.byte	0x03, 0x5f
        /*0046*/ 	.short	0x0101


	//----- nvinfo : EIATTR_VRC_CTA_INIT_COUNT
	.align		4
        /*0048*/ 	.byte	0x02, 0x4a
	.zero		1
	.zero		1


	//----- nvinfo : EIATTR_EXIT_INSTR_OFFSETS
	.align		4
        /*004c*/ 	.byte	0x04, 0x1c
        /*004e*/ 	.short	(.L_15 - .L_14)


	//   ....[0]....
.L_14:
        /*0050*/ 	.word	0x00000350


	//   ....[1]....
        /*0054*/ 	.word	0x000003e0


	//----- nvinfo : EIATTR_CBANK_PARAM_SIZE
	.align		4
.L_15:
        /*0058*/ 	.byte	0x03, 0x19
        /*005a*/ 	.short	0x0018


	//----- nvinfo : EIATTR_PARAM_CBANK
	.align		4
        /*005c*/ 	.byte	0x04, 0x0a
        /*005e*/ 	.short	(.L_17 - .L_16)
	.align		4
.L_16:
        /*0060*/ 	.word	index@(.nv.constant0._Z6matmulPiS_S_)
        /*0064*/ 	.short	0x0380
        /*0066*/ 	.short	0x0018


	//----- nvinfo : EIATTR_SW_WAR
	.align		4
.L_17:
        /*0068*/ 	.byte	0x04, 0x36
        /*006a*/ 	.short	(.L_19 - .L_18)
.L_18:
        /*006c*/ 	.word	0x00000008
.L_19:


//--------------------- .nv.callgraph             --------------------------
	.section	.nv.callgraph,"",@"SHT_CUDA_CALLGRAPH"
	.align	4
	.sectionentsize	8
	.align		4
        /*0000*/ 	.word	0x00000000
	.align		4
        /*0004*/ 	.word	0xffffffff
	.align		4
        /*0008*/ 	.word	0x00000000
	.align		4
        /*000c*/ 	.word	0xfffffffe
	.align		4
        /*0010*/ 	.word	0x00000000
	.align		4
        /*0014*/ 	.word	0xfffffffd
	.align		4
        /*0018*/ 	.word	0x00000000
	.align		4
        /*001c*/ 	.word	0xfffffffc


//--------------------- .text._Z6matmulPiS_S_     --------------------------
	.section	.text._Z6matmulPiS_S_,"ax",@progbits
	.align	128
        .global         _Z6matmulPiS_S_
        .type           _Z6matmulPiS_S_,@function
        .size           _Z6matmulPiS_S_,(.L_x_1 - _Z6matmulPiS_S_)
        .other          _Z6matmulPiS_S_,@"STO_CUDA_ENTRY STV_DEFAULT"
_Z6matmulPiS_S_:
.text._Z6matmulPiS_S_:
[----:B------:R-:W-:Y:S01]  /*0000*/  LDC R1, c[0x0][0x37c] ;  /* 0x0000df00ff017b82 */ /* 0x000fe20000000800 */
[----:B------:R-:W0:Y:S07]  /*0010*/  S2R R0, SR_CTAID.Y ;  /* 0x0000000000007919 */ /* 0x000e2e0000002600 */
[----:B------:R-:W1:Y:S01]  /*0020*/  LDC.64 R2, c[0x0][0x380] ;  /* 0x0000e000ff027b82 */ /* 0x000e620000000a00 */
[----:B------:R-:W2:Y:S01]  /*0030*/  LDCU.64 UR8, c[0x0][0x358] ;  /* 0x00006b00ff0877ac */ /* 0x000ea20008000a00 */
[----:B------:R-:W-:Y:S01]  /*0040*/  HFMA2 R6, -RZ, RZ, 0, 0 ;  /* 0x00000000ff067431 */ /* 0x000fe200000001ff */
[----:B------:R-:W0:Y:S01]  /*0050*/  S2R R15, SR_TID.Y ;  /* 0x00000000000f7919 */ /* 0x000e220000002200 */
[----:B------:R-:W-:Y:S01]  /*0060*/  IMAD.MOV.U32 R10, RZ, RZ, RZ ;  /* 0x000000ffff0a7224 */ /* 0x000fe200078e00ff */
[----:B------:R-:W3:Y:S03]  /*0070*/  S2R R13, SR_TID.X ;  /* 0x00000000000d7919 */ /* 0x000ee60000002100 */
[----:B------:R-:W4:Y:S01]  /*0080*/  LDC.64 R8, c[0x0][0x388] ;  /* 0x0000e200ff087b82 */ /* 0x000f220000000a00 */
[----:B------:R-:W5:Y:S01]  /*0090*/  S2R R7, SR_CTAID.X ;  /* 0x0000000000077919 */ /* 0x000f620000002500 */
[----:B0-----:R-:W-:-:S05]  /*00a0*/  IMAD R0, R0, 0x2, R15 ;  /* 0x0000000200007824 */ /* 0x001fca00078e020f */
[C-C-:B---3--:R-:W-:Y:S02]  /*00b0*/  LOP3.LUT P0, RZ, R0.reuse, 0x3fffc, R13.reuse, 0xc8, !PT ;  /* 0x0003fffc00ff7812 */ /* 0x148fe4000780c80d */
[----:B------:R-:W-:Y:S01]  /*00c0*/  LEA R5, R0, R13, 0x2 ;  /* 0x0000000d00057211 */ /* 0x000fe200078e10ff */
[----:B-----5:R-:W-:-:S04]  /*00d0*/  IMAD R7, R7, 0x2, R13 ;  /* 0x0000000207077824 */ /* 0x020fc800078e020d */
[----:B------:R-:W-:Y:S01]  /*00e0*/  IMAD R11, R15, 0x4, R7 ;  /* 0x000000040f0b7824 */ /* 0x000fe200078e0207 */
[----:B------:R-:W-:Y:S01]  /*00f0*/  LOP3.LUT P1, RZ, R7, 0x7ffffffc, R15, 0xc8, !PT ;  /* 0x7ffffffc07ff7812 */ /* 0x000fe2000782c80f */
[----:B-1----:R-:W-:-:S04]  /*0100*/  IMAD.WIDE.U32 R2, R5, 0x4, R2 ;  /* 0x0000000405027825 */ /* 0x002fc800078e0002 */
[----:B----4-:R-:W-:Y:S01]  /*0110*/  IMAD.WIDE.U32 R8, R11, 0x4, R8 ;  /* 0x000000040b087825 */ /* 0x010fe200078e0008 */
[----:B--2---:R-:W2:Y:S07]  /*0120*/  @!P0 LDG.E R6, desc[UR8][R2.64] ;  /* 0x0000000802068981 */ /* 0x004eae000c1e1900 */
[----:B------:R-:W3:Y:S01]  /*0130*/  @!P1 LDG.E R10, desc[UR8][R8.64] ;  /* 0x00000008080a9981 */ /* 0x000ee2000c1e1900 */
[----:B------:R-:W0:Y:S01]  /*0140*/  S2UR UR6, SR_CgaCtaId ;  /* 0x00000000000679c3 */ /* 0x000e220000008800 */
[----:B------:R-:W-:Y:S01]  /*0150*/  UMOV UR4, 0x400 ;  /* 0x0000040000047882 */ /* 0x000fe20000000000 */
[----:B------:R-:W-:Y:S01]  /*0160*/  ISETP.GT.U32.AND P1, PT, R13, 0x1, PT ;  /* 0x000000010d00780c */ /* 0x000fe20003f24070 */
[----:B------:R-:W-:Y:S01]  /*0170*/  UIADD3 UR5, UPT, UPT, UR4, 0x10, URZ ;  /* 0x0000001004057890 */ /* 0x000fe2000fffe0ff */
[----:B------:R-:W-:Y:S01]  /*0180*/  ISETP.GT.U32.AND P0, PT, R15, 0x1, PT ;  /* 0x000000010f00780c */ /* 0x000fe20003f04070 */
[----:B------:R-:W-:Y:S01]  /*0190*/  IMAD.MOV.U32 R20, RZ, RZ, RZ ;  /* 0x000000ffff147224 */ /* 0x000fe200078e00ff */
[----:B------:R-:W-:-:S02]  /*01a0*/  ISETP.GT.U32.OR P1, PT, R0, 0x3, P1 ;  /* 0x000000030000780c */ /* 0x000fc40000f24470 */
[----:B------:R-:W-:Y:S02]  /*01b0*/  ISETP.GT.U32.OR P0, PT, R7, 0x3, P0 ;  /* 0x000000030700780c */ /* 0x000fe40000704470 */
[----:B------:R-:W-:Y:S01]  /*01c0*/  MOV R18, RZ ;  /* 0x000000ff00127202 */ /* 0x000fe20000000f00 */
[----:B0-----:R-:W-:Y:S02]  /*01d0*/  ULEA UR4, UR6, UR4, 0x18 ;  /* 0x0000000406047291 */ /* 0x001fe4000f8ec0ff */
[----:B------:R-:W-:-:S04]  /*01e0*/  ULEA UR5, UR6, UR5, 0x18 ;  /* 0x0000000506057291 */ /* 0x000fc8000f8ec0ff */
[----:B------:R-:W-:Y:S02]  /*01f0*/  LEA R12, R15, UR4, 0x3 ;  /* 0x000000040f0c7c11 */ /* 0x000fe4000f8e18ff */
[C---:B------:R-:W-:Y:S02]  /*0200*/  LEA R14, R13.reuse, UR5, 0x2 ;  /* 0x000000050d0e7c11 */ /* 0x040fe4000f8e10ff */
[----:B------:R-:W-:-:S03]  /*0210*/  LEA R13, R13, R12, 0x2 ;  /* 0x0000000c0d0d7211 */ /* 0x000fc600078e10ff */
[----:B------:R-:W-:Y:S02]  /*0220*/  IMAD R15, R15, 0x8, R14 ;  /* 0x000000080f0f7824 */ /* 0x000fe400078e020e */
[----:B--2---:R0:W-:Y:S04]  /*0230*/  STS [R13], R6 ;  /* 0x000000060d007388 */ /* 0x0041e80000000800 */
[----:B---3--:R0:W-:Y:S01]  /*0240*/  STS [R15], R10 ;  /* 0x0000000a0f007388 */ /* 0x0081e20000000800 */
[----:B------:R-:W-:Y:S06]  /*0250*/  BAR.SYNC.DEFER_BLOCKING 0x0 ;  /* 0x0000000000007b1d */ /* 0x000fec0000010000 */
[----:B------:R0:W1:Y:S04]  /*0260*/  LDS R17, [R14] ;  /* 0x000000000e117984 */ /* 0x0000680000000800 */
[----:B------:R0:W2:Y:S04]  /*0270*/  LDS R16, [R14+0x8] ;  /* 0x000008000e107984 */ /* 0x0000a80000000800 */
[----:B------:R0:W3:Y:S01]  /*0280*/  LDS.64 R4, [R12] ;  /* 0x000000000c047984 */ /* 0x0000e20000000a00 */
[----:B------:R-:W-:Y:S06]  /*0290*/  BAR.SYNC.DEFER_BLOCKING 0x0 ;  /* 0x0000000000007b1d */ /* 0x000fec0000010000 */
[----:B------:R-:W4:Y:S04]  /*02a0*/  @!P1 LDG.E R18, desc[UR8][R2.64+0x8] ;  /* 0x0000080802129981 */ /* 0x000f28000c1e1900 */
[----:B------:R-:W5:Y:S01]  /*02b0*/  @!P0 LDG.E R20, desc[UR8][R8.64+0x20] ;  /* 0x0000200808148981 */ /* 0x000f62000c1e1900 */
[----:B------:R-:W-:-:S04]  /*02c0*/  VIMNMX.U32 R21, PT, PT, R0, R7, !PT ;  /* 0x0000000700157248 */ /* 0x000fc80007fe0000 */
[----:B------:R-:W-:Y:S01]  /*02d0*/  ISETP.GT.U32.AND P0, PT, R21, 0x3, PT ;  /* 0x000000031500780c */ /* 0x000fe20003f04070 */
[----:B----4-:R0:W-:Y:S04]  /*02e0*/  STS [R13], R18 ;  /* 0x000000120d007388 */ /* 0x0101e80000000800 */
[----:B-----5:R0:W-:Y:S01]  /*02f0*/  STS [R15], R20 ;  /* 0x000000140f007388 */ /* 0x0201e20000000800 */
[----:B------:R-:W-:Y:S06]  /*0300*/  BAR.SYNC.DEFER_BLOCKING 0x0 ;  /* 0x0000000000007b1d */ /* 0x000fec0000010000 */
[----:B------:R0:W4:Y:S04]  /*0310*/  LDS R6, [R14] ;  /* 0x000000000e067984 */ /* 0x0001280000000800 */
[----:B------:R0:W0:Y:S04]  /*0320*/  LDS.64 R10, [R12] ;  /* 0x000000000c0a7984 */ /* 0x0000280000000a00 */
[----:B------:R0:W0:Y:S01]  /*0330*/  LDS R19, [R14+0x8] ;  /* 0x000008000e137984 */ /* 0x0000220000000800 */
[----:B------:R-:W-:Y:S06]  /*0340*/  BAR.SYNC.DEFER_BLOCKING 0x0 ;  /* 0x0000000000007b1d */ /* 0x000fec0000010000 */
[----:B-123--:R-:W-:Y:S05]  /*0350*/  @P0 EXIT ;  /* 0x000000000000094d */ /* 0x00efea0003800000 */
[----:B------:R-:W1:Y:S01]  /*0360*/  LDC.64 R2, c[0x0][0x390] ;  /* 0x0000e400ff027b82 */ /* 0x000e620000000a00 */
[----:B------:R-:W-:Y:S01]  /*0370*/  IMAD R4, R4, R17, RZ ;  /* 0x0000001104047224 */ /* 0x000fe200078e02ff */
[----:B------:R-:W-:-:S03]  /*0380*/  LEA R7, R0, R7, 0x2 ;  /* 0x0000000700077211 */ /* 0x000fc600078e10ff */
[----:B------:R-:W-:-:S04]  /*0390*/  IMAD R5, R16, R5, R4 ;  /* 0x0000000510057224 */ /* 0x000fc800078e0204 */
[----:B0---4-:R-:W-:-:S04]  /*03a0*/  IMAD R6, R10, R6, R5 ;  /* 0x000000060a067224 */ /* 0x011fc800078e0205 */
[----:B------:R-:W-:Y:S02]  /*03b0*/  IMAD R11, R19, R11, R6 ;  /* 0x0000000b130b7224 */ /* 0x000fe400078e0206 */
[----:B-1----:R-:W-:-:S05]  /*03c0*/  IMAD.WIDE.U32 R2, R7, 0x4, R2 ;  /* 0x0000000407027825 */ /* 0x002fca00078e0002 */
[----:B------:R-:W-:Y:S01]  /*03d0*/  STG.E desc[UR8][R2.64], R11 ;  /* 0x0000000b02007986 */ /* 0x000fe2000c101908 */
[----:B------:R-:W-:Y:S05]  /*03e0*/  EXIT ;  /* 0x000000000000794d */ /* 0x000fea0003800000 */
.L_x_0:
[----:B------:R-:W-:-:S00]  /*03f0*/  BRA `(.L_x_0) ;  /* 0xfffffffc00fc7947 */ /* 0x000fc0000383ffff */
[----:B------:R-:W-:-:S00]  /*0400*/  NOP ;  /* 0x0000000000007918 */ /* 0x000fc00000000000 */
[----:B------:R-:W-:-:S00]  /*0410*/  NOP ;  /* 0x0000000000007918 */ /* 0x000fc00000000000 */
[----:B------:R-:W-:-:S00]  /*0420*/  NOP ;  /* 0x0000000000007918 */ /* 0x000fc00000000000 */
[----:B------:R-:W-:-:S00]  /*0430*/  NOP ;  /* 0x0000000000007918 */ /* 0x000fc00000000000 */
[----:B------:R-:W-:-:S00]  /*0440*/  NOP ;  /* 0x0000000000007918 */ /* 0x000fc00000000000 */
[----:B------:R-:W-:-:S00]  /*0450*/  NOP ;  /* 0x0000000000007918 */ /* 0x000fc00000000000 */
[----:B------:R-:W-:-:S00]  /*0460*/  NOP ;  /* 0x0000000000007918 */ /* 0x000fc00000000000 */
[----:B------:R-:W-:-:S00]  /*0470*/  NOP ;  /* 0x0000000000007918 */ /* 0x000fc00000000000 */
.L_x_1:


//--------------------- .nv.shared._Z6matmulPiS_S_ --------------------------
	.section	.nv.shared._Z6matmulPiS_S_,"aw",@nobits
	.sectionflags	@""
	.align	4
.nv.shared._Z6matmulPiS_S_:
	.zero		1056


//--------------------- .nv.shared.reserved.0     --------------------------
	.section	.nv.shared.reserved.0,"aw",@nobits
	.weak		__nv_reservedSMEM_offset_0_alias
	.size		__nv_reservedSMEM_offset_0_alias, 0, 64
	.other		__nv_reservedSMEM_offset_0_alias,@"STO_CUDA_RESERVED_SHARED STV_DEFAULT"
__nv_reservedSMEM_offset_0_alias:
	.zero		0
	.zero		64


//--------------------- .nv.constant0._Z6matmulPiS_S_ --------------------------
	.section	.nv.constant0._Z6matmulPiS_S_,"a",@progbits
	.sectionflags	@""
	.align	4
.nv.constant0._Z6matmulPiS_S_:
	.zero		920


//--------------------- SYMBOLS --------------------------

	.type		.nv.reservedSmem.offset0,@object
	.size		.nv.reservedSmem.offset0,0x4
	.type		.nv.reservedSmem.cap,@object
	.size		.nv.reservedSmem.cap,0x4
